	.headerflags	@"EF_CUDA_TEXMODE_UNIFIED EF_CUDA_64BIT_ADDRESS EF_CUDA_ACCELERATORS EF_CUDA_SM90 EF_CUDA_VIRTUAL_SM(EF_CUDA_SM90)"
	.elftype	@"ET_EXEC"


//--------------------- .nv.info                  --------------------------
	.section	.nv.info,"",@"SHT_CUDA_INFO"
	.align	4


	//----- nvinfo : EIATTR_REGCOUNT
	.align		4
        /*0000*/ 	.byte	0x04, 0x2f
        /*0002*/ 	.short	(.L_3 - .L_2)
	.align		4
.L_2:
        /*0004*/ 	.word	index@(triton_poi_fused__native_batch_norm_legit_no_training_relu_threshold_backward_24)
        /*0008*/ 	.word	0x0000002c


	//----- nvinfo : EIATTR_MIN_STACK_SIZE
	.align		4
.L_3:
        /*000c*/ 	.byte	0x04, 0x12
        /*000e*/ 	.short	(.L_5 - .L_4)
	.align		4
.L_4:
        /*0010*/ 	.word	index@(triton_poi_fused__native_batch_norm_legit_no_training_relu_threshold_backward_24)
        /*0014*/ 	.word	0x00000000


	//----- nvinfo : EIATTR_FRAME_SIZE
	.align		4
.L_5:
        /*0018*/ 	.byte	0x04, 0x11
        /*001a*/ 	.short	(.L_7 - .L_6)
	.align		4
.L_6:
        /*001c*/ 	.word	index@(triton_poi_fused__native_batch_norm_legit_no_training_relu_threshold_backward_24)
        /*0020*/ 	.word	0x00000000


	//----- nvinfo : EIATTR_MIN_STACK_SIZE
	.align		4
.L_7:
        /*0024*/ 	.byte	0x04, 0x12
        /*0026*/ 	.short	(.L_9 - .L_8)
	.align		4
.L_8:
        /*0028*/ 	.word	index@(triton_poi_fused__native_batch_norm_legit_no_training_relu_threshold_backward_24)
        /*002c*/ 	.word	0x00000000
.L_9:


//--------------------- .nv.info.triton_poi_fused__native_batch_norm_legit_no_training_relu_threshold_backward_24 --------------------------
	.section	.nv.info.triton_poi_fused__native_batch_norm_legit_no_training_relu_threshold_backward_24,"",@"SHT_CUDA_INFO"
	.sectionflags	@""
	.align	4


	//----- nvinfo : EIATTR_CUDA_API_VERSION
	.align		4
        /*0000*/ 	.byte	0x04, 0x37
        /*0002*/ 	.short	(.L_11 - .L_10)
.L_10:
        /*0004*/ 	.word	0x0000007c


	//----- nvinfo : EIATTR_KPARAM_INFO
	.align		4
.L_11:
        /*0008*/ 	.byte	0x04, 0x17
        /*000a*/ 	.short	(.L_13 - .L_12)
.L_12:
        /*000c*/ 	.word	0x00000000
        /*0010*/ 	.short	0x0008
        /*0012*/ 	.short	0x003c
        /*0014*/ 	.byte	0x00, 0xf0, 0x11, 0x00


	//----- nvinfo : EIATTR_KPARAM_INFO
	.align		4
.L_13:
        /*0018*/ 	.byte	0x04, 0x17
        /*001a*/ 	.short	(.L_15 - .L_14)
.L_14:
        /*001c*/ 	.word	0x00000000
        /*0020*/ 	.short	0x0007
        /*0022*/ 	.short	0x0038
        /*0024*/ 	.byte	0x00, 0xf0, 0x11, 0x00


	//----- nvinfo : EIATTR_KPARAM_INFO
	.align		4
.L_15:
        /*0028*/ 	.byte	0x04, 0x17
        /*002a*/ 	.short	(.L_17 - .L_16)
.L_16:
        /*002c*/ 	.word	0x00000000
        /*0030*/ 	.short	0x0006
        /*0032*/ 	.short	0x0030
        /*0034*/ 	.byte	0x00, 0xf4, 0x21, 0x00


	//----- nvinfo : EIATTR_KPARAM_INFO
	.align		4
.L_17:
        /*0038*/ 	.byte	0x04, 0x17
        /*003a*/ 	.short	(.L_19 - .L_18)
.L_18:
        /*003c*/ 	.word	0x00000000
        /*0040*/ 	.short	0x0005
        /*0042*/ 	.short	0x0028
        /*0044*/ 	.byte	0x00, 0xf4, 0x21, 0x00


	//----- nvinfo : EIATTR_KPARAM_INFO
	.align		4
.L_19:
        /*0048*/ 	.byte	0x04, 0x17
        /*004a*/ 	.short	(.L_21 - .L_20)
.L_20:
        /*004c*/ 	.word	0x00000000
        /*0050*/ 	.short	0x0004
        /*0052*/ 	.short	0x0020
        /*0054*/ 	.byte	0x00, 0xf4, 0x21, 0x00


	//----- nvinfo : EIATTR_KPARAM_INFO
	.align		4
.L_21:
        /*0058*/ 	.byte	0x04, 0x17
        /*005a*/ 	.short	(.L_23 - .L_22)
.L_22:
        /*005c*/ 	.word	0x00000000
        /*0060*/ 	.short	0x0003
        /*0062*/ 	.short	0x0018
        /*0064*/ 	.byte	0x00, 0xf4, 0x21, 0x00


	//----- nvinfo : EIATTR_KPARAM_INFO
	.align		4
.L_23:
        /*0068*/ 	.byte	0x04, 0x17
        /*006a*/ 	.short	(.L_25 - .L_24)
.L_24:
        /*006c*/ 	.word	0x00000000
        /*0070*/ 	.short	0x0002
        /*0072*/ 	.short	0x0010
        /*0074*/ 	.byte	0x00, 0xf4, 0x21, 0x00


	//----- nvinfo : EIATTR_KPARAM_INFO
	.align		4
.L_25:
        /*0078*/ 	.byte	0x04, 0x17
        /*007a*/ 	.short	(.L_27 - .L_26)
.L_26:
        /*007c*/ 	.word	0x00000000
        /*0080*/ 	.short	0x0001
        /*0082*/ 	.short	0x0008
        /*0084*/ 	.byte	0x00, 0xf4, 0x21, 0x00


	//----- nvinfo : EIATTR_KPARAM_INFO
	.align		4
.L_27:
        /*0088*/ 	.byte	0x04, 0x17
        /*008a*/ 	.short	(.L_29 - .L_28)
.L_28:
        /*008c*/ 	.word	0x00000000
        /*0090*/ 	.short	0x0000
        /*0092*/ 	.short	0x0000
        /*0094*/ 	.byte	0x00, 0xf4, 0x21, 0x00


	//----- nvinfo : EIATTR_SPARSE_MMA_MASK
	.align		4
.L_29:
        /*0098*/ 	.byte	0x03, 0x50
        /*009a*/ 	.short	0x0000


	//----- nvinfo : EIATTR_MAXREG_COUNT
	.align		4
        /*009c*/ 	.byte	0x03, 0x1b
        /*009e*/ 	.short	0x00ff


	//----- nvinfo : EIATTR_EXIT_INSTR_OFFSETS
	.align		4
        /*00a0*/ 	.byte	0x04, 0x1c
        /*00a2*/ 	.short	(.L_31 - .L_30)


	//   ....[0]....
.L_30:
        /*00a4*/ 	.word	0x00001230


	//   ....[1]....
        /*00a8*/ 	.word	0x00001250


	//----- nvinfo : EIATTR_REQNTID
	.align		4
.L_31:
        /*00ac*/ 	.byte	0x04, 0x10
        /*00ae*/ 	.short	(.L_33 - .L_32)
.L_32:
        /*00b0*/ 	.word	0x00000080
        /*00b4*/ 	.word	0x00000001
        /*00b8*/ 	.word	0x00000001


	//----- nvinfo : EIATTR_CBANK_PARAM_SIZE
	.align		4
.L_33:
        /*00bc*/ 	.byte	0x03, 0x19
        /*00be*/ 	.short	0x0040


	//----- nvinfo : EIATTR_PARAM_CBANK
	.align		4
        /*00c0*/ 	.byte	0x04, 0x0a
        /*00c2*/ 	.short	(.L_35 - .L_34)
	.align		4
.L_34:
        /*00c4*/ 	.word	index@(.nv.constant0.triton_poi_fused__native_batch_norm_legit_no_training_relu_threshold_backward_24)
        /*00c8*/ 	.short	0x0210
        /*00ca*/ 	.short	0x0040


	//----- nvinfo : EIATTR_SW_WAR
	.align		4
.L_35:
        /*00cc*/ 	.byte	0x04, 0x36
        /*00ce*/ 	.short	(.L_37 - .L_36)
.L_36:
        /*00d0*/ 	.word	0x00000008
.L_37:


//--------------------- .nv.callgraph             --------------------------
	.section	.nv.callgraph,"",@"SHT_CUDA_CALLGRAPH"
	.align	4
	.sectionentsize	8
	.align		4
        /*0000*/ 	.word	0x00000000
	.align		4
        /*0004*/ 	.word	0xffffffff
	.align		4
        /*0008*/ 	.word	0x00000000
	.align		4
        /*000c*/ 	.word	0xfffffffe
	.align		4
        /*0010*/ 	.word	0x00000000
	.align		4
        /*0014*/ 	.word	0xfffffffd
	.align		4
        /*0018*/ 	.word	0x00000000
	.align		4
        /*001c*/ 	.word	0xfffffffc


//--------------------- .nv.constant4             --------------------------
	.section	.nv.constant4,"a",@progbits
	.align	8
	.align		8
.nv.constant4:
        /*0000*/ 	.dword	_$_str
	.align		8
        /*0008*/ 	.dword	_$_str_$_2


//--------------------- .text.triton_poi_fused__native_batch_norm_legit_no_training_relu_threshold_backward_24 --------------------------
	.section	.text.triton_poi_fused__native_batch_norm_legit_no_training_relu_threshold_backward_24,"ax",@progbits
	.sectionflags	@"SHF_BARRIERS=1"
	.align	128
        .global         triton_poi_fused__native_batch_norm_legit_no_training_relu_threshold_backward_24
        .type           triton_poi_fused__native_batch_norm_legit_no_training_relu_threshold_backward_24,@function
        .size           triton_poi_fused__native_batch_norm_legit_no_training_relu_threshold_backward_24,(.L_x_1 - triton_poi_fused__native_batch_norm_legit_no_training_relu_threshold_backward_24)
        .other          triton_poi_fused__native_batch_norm_legit_no_training_relu_threshold_backward_24,@"STO_CUDA_ENTRY STV_DEFAULT"
triton_poi_fused__native_batch_norm_legit_no_training_relu_threshold_backward_24:
.text.triton_poi_fused__native_batch_norm_legit_no_training_relu_threshold_backward_24:
[----:B------:R-:W0:Y:S01]  /*0000*/  LDC R1, c[0x0][0x28] ;  /* 0x00000a00ff017b82 */ /* 0x000e220000000800 */
[----:B------:R-:W1:Y:S07]  /*0010*/  S2R R37, SR_CTAID.Y ;  /* 0x0000000000257919 */ /* 0x000e6e0000002600 */
[----:B------:R-:W2:Y:S01]  /*0020*/  LDC.64 R34, c[0x0][0x220] ;  /* 0x00008800ff227b82 */ /* 0x000ea20000000a00 */
[----:B------:R-:W-:Y:S02]  /*0030*/  CS2R R4, SRZ ;  /* 0x0000000000047805 */ /* 0x000fe4000001ff00 */
[----:B------:R-:W-:Y:S01]  /*0040*/  CS2R R6, SRZ ;  /* 0x0000000000067805 */ /* 0x000fe2000001ff00 */
[----:B------:R-:W3:Y:S01]  /*0050*/  S2R R0, SR_TID.X ;  /* 0x0000000000007919 */ /* 0x000ee20000002100 */
[----:B------:R-:W-:Y:S01]  /*0060*/  ULDC.64 UR6, c[0x0][0x208] ;  /* 0x0000820000067ab9 */ /* 0x000fe20000000a00 */
[----:B------:R-:W4:Y:S02]  /*0070*/  S2R R36, SR_CTAID.X ;  /* 0x0000000000247919 */ /* 0x000f240000002500 */
[----:B------:R-:W5:Y:S08]  /*0080*/  LDC.64 R26, c[0x0][0x210] ;  /* 0x00008400ff1a7b82 */ /* 0x000f700000000a00 */
[----:B------:R-:W2:Y:S01]  /*0090*/  LDC.64 R30, c[0x0][0x218] ;  /* 0x00008600ff1e7b82 */ /* 0x000ea20000000a00 */
[----:B------:R-:W-:-:S02]  /*00a0*/  CS2R R12, SRZ ;  /* 0x00000000000c7805 */ /* 0x000fc4000001ff00 */
[----:B------:R-:W-:Y:S01]  /*00b0*/  CS2R R14, SRZ ;  /* 0x00000000000e7805 */ /* 0x000fe2000001ff00 */
[----:B------:R-:W-:-:S04]  /*00c0*/  IMAD.MOV.U32 R38, RZ, RZ, 0x3e800000 ;  /* 0x3e800000ff267424 */ /* 0x000fc800078e00ff */
[----:B------:R-:W5:Y:S01]  /*00d0*/  LDC.64 R40, c[0x0][0x230] ;  /* 0x00008c00ff287b82 */ /* 0x000f620000000a00 */
[----:B-1----:R-:W-:Y:S02]  /*00e0*/  IMAD.SHL.U32 R37, R37, 0x20, RZ ;  /* 0x0000002025257824 */ /* 0x002fe400078e00ff */
[----:B---3--:R-:W-:-:S05]  /*00f0*/  IMAD.SHL.U32 R20, R0, 0x8, RZ ;  /* 0x0000000800147824 */ /* 0x008fca00078e00ff */
[----:B------:R-:W-:-:S04]  /*0100*/  LOP3.LUT R20, R37, 0x18, R20, 0xf8, !PT ;  /* 0x0000001825147812 */ /* 0x000fc800078ef814 */
[C---:B------:R-:W-:Y:S01]  /*0110*/  ISETP.GE.AND P1, PT, R20.reuse, 0xa00, PT ;  /* 0x00000a001400780c */ /* 0x040fe20003f26270 */
[----:B------:R-:W-:-:S05]  /*0120*/  IMAD.HI R2, R20, 0x66666667, RZ ;  /* 0x6666666714027827 */ /* 0x000fca00078e02ff */
[----:B------:R-:W-:-:S04]  /*0130*/  SHF.R.U32.HI R3, RZ, 0x1f, R2 ;  /* 0x0000001fff037819 */ /* 0x000fc80000011602 */
[----:B------:R-:W-:-:S05]  /*0140*/  LEA.HI.SX32 R9, R2, R3, 0x18 ;  /* 0x0000000302097211 */ /* 0x000fca00078fc2ff */
[----:B------:R-:W-:-:S04]  /*0150*/  IMAD R24, R9, -0x280, R20 ;  /* 0xfffffd8009187824 */ /* 0x000fc800078e0214 */
[----:B--2---:R-:W-:-:S05]  /*0160*/  IMAD.WIDE R10, R24, 0x4, R34 ;  /* 0x00000004180a7825 */ /* 0x004fca00078e0222 */
[----:B------:R1:W2:Y:S01]  /*0170*/  @!P1 LDG.E.EL.128 R4, desc[UR6][R10.64] ;  /* 0x000000060a049981 */ /* 0x0002a2000c2e1d00 */
[----:B------:R-:W-:Y:S01]  /*0180*/  SHF.R.U32.HI R3, RZ, 0x2, R0 ;  /* 0x00000002ff037819 */ /* 0x000fe20000011600 */
[----:B----4-:R-:W-:Y:S02]  /*0190*/  IMAD.SHL.U32 R36, R36, 0x20, RZ ;  /* 0x0000002024247824 */ /* 0x010fe400078e00ff */
[----:B0-----:R-:W-:Y:S01]  /*01a0*/  IMAD.WIDE R16, R24, 0x4, R30 ;  /* 0x0000000418107825 */ /* 0x001fe200078e021e */
[----:B------:R-:W-:-:S04]  /*01b0*/  SGXT.U32 R3, R3, 0x5 ;  /* 0x000000050303781a */ /* 0x000fc80000000000 */
[----:B------:R-:W-:Y:S02]  /*01c0*/  LOP3.LUT R2, R36, R3, RZ, 0xfc, !PT ;  /* 0x0000000324027212 */ /* 0x000fe400078efcff */
[----:B-1----:R-:W-:Y:S01]  /*01d0*/  CS2R R10, SRZ ;  /* 0x00000000000a7805 */ /* 0x002fe2000001ff00 */
[----:B------:R0:W3:Y:S01]  /*01e0*/  @!P1 LDG.E.EL.128 R12, desc[UR6][R16.64] ;  /* 0x00000006100c9981 */ /* 0x0000e2000c2e1d00 */
[----:B------:R-:W-:Y:S01]  /*01f0*/  ISETP.GE.AND P0, PT, R2, 0x100, PT ;  /* 0x000001000200780c */ /* 0x000fe20003f06270 */
[----:B------:R-:W-:Y:S01]  /*0200*/  IMAD R25, R9, 0x100, R2 ;  /* 0x0000010009197824 */ /* 0x000fe200078e0202 */
[----:B------:R-:W-:Y:S02]  /*0210*/  CS2R R8, SRZ ;  /* 0x0000000000087805 */ /* 0x000fe4000001ff00 */
[----:B------:R-:W-:Y:S01]  /*0220*/  ISETP.LT.AND P0, PT, R20, 0xa00, !P0 ;  /* 0x00000a001400780c */ /* 0x000fe20004701270 */
[----:B------:R-:W-:-:S04]  /*0230*/  IMAD R25, R25, 0x280, RZ ;  /* 0x0000028019197824 */ /* 0x000fc800078e02ff */
[----:B------:R-:W-:-:S04]  /*0240*/  IMAD.IADD R2, R24, 0x1, R25 ;  /* 0x0000000118027824 */ /* 0x000fc800078e0219 */
[----:B-----5:R-:W-:-:S05]  /*0250*/  IMAD.WIDE R18, R2, 0x4, R26 ;  /* 0x0000000402127825 */ /* 0x020fca00078e021a */
[----:B------:R1:W3:Y:S01]  /*0260*/  @P0 LDG.E.EL.128 R8, desc[UR6][R18.64] ;  /* 0x0000000612080981 */ /* 0x0002e2000c2e1d00 */
[----:B------:R-:W-:Y:S01]  /*0270*/  LOP3.LUT R20, R20, 0x4, RZ, 0xfc, !PT ;  /* 0x0000000414147812 */ /* 0x000fe200078efcff */
[----:B--2---:R-:W-:Y:S01]  /*0280*/  FADD R5, R5, 9.9999997473787516356e-06 ;  /* 0x3727c5ac05057421 */ /* 0x004fe20000000000 */
[----:B------:R-:W-:-:S03]  /*0290*/  FADD R6, R6, 9.9999997473787516356e-06 ;  /* 0x3727c5ac06067421 */ /* 0x000fc60000000000 */
[----:B------:R-:W2:Y:S01]  /*02a0*/  MUFU.SQRT R21, R5 ;  /* 0x0000000500157308 */ /* 0x000ea20000002000 */
[----:B------:R-:W-:-:S07]  /*02b0*/  FADD R7, R7, 9.9999997473787516356e-06 ;  /* 0x3727c5ac07077421 */ /* 0x000fce0000000000 */
[----:B------:R-:W4:Y:S08]  /*02c0*/  MUFU.SQRT R22, R6 ;  /* 0x0000000600167308 */ /* 0x000f300000002000 */
[----:B------:R-:W5:Y:S01]  /*02d0*/  MUFU.SQRT R23, R7 ;  /* 0x0000000700177308 */ /* 0x000f620000002000 */
[----:B--2---:R-:W-:Y:S02]  /*02e0*/  FSETP.GT.AND P6, PT, R21, 8.50705917302346158658e+37, PT ;  /* 0x7e8000001500780b */ /* 0x004fe40003fc4000 */
[----:B----4-:R-:W-:-:S02]  /*02f0*/  FSETP.GT.AND P4, PT, R22, 8.50705917302346158658e+37, PT ;  /* 0x7e8000001600780b */ /* 0x010fc40003f84000 */
[----:B------:R-:W-:Y:S01]  /*0300*/  FSETP.GEU.AND P2, PT, R22, 1.175494350822287508e-38, PT ;  /* 0x008000001600780b */ /* 0x000fe20003f4e000 */
[----:B------:R-:W-:Y:S01]  /*0310*/  IMAD.HI R6, R20, 0x66666667, RZ ;  /* 0x6666666714067827 */ /* 0x000fe200078e02ff */
[----:B------:R-:W-:Y:S02]  /*0320*/  FSETP.GEU.AND P5, PT, R21, 1.175494350822287508e-38, PT ;  /* 0x008000001500780b */ /* 0x000fe40003fae000 */
[----:B-----5:R-:W-:-:S05]  /*0330*/  FSETP.GT.AND P3, PT, R23, 8.50705917302346158658e+37, PT ;  /* 0x7e8000001700780b */ /* 0x020fca0003f64000 */
[----:B------:R-:W-:Y:S01]  /*0340*/  @P6 FMUL R21, R21, 0.25 ;  /* 0x3e80000015156820 */ /* 0x000fe20000400000 */
[----:B------:R-:W-:Y:S02]  /*0350*/  FSEL R5, R38, 1, P6 ;  /* 0x3f80000026057808 */ /* 0x000fe40003000000 */
[----:B------:R-:W-:Y:S02]  /*0360*/  FSETP.GEU.AND P6, PT, R23, 1.175494350822287508e-38, PT ;  /* 0x008000001700780b */ /* 0x000fe40003fce000 */
[----:B------:R-:W-:Y:S01]  /*0370*/  SHF.R.U32.HI R7, RZ, 0x1f, R6 ;  /* 0x0000001fff077819 */ /* 0x000fe20000011606 */
[----:B------:R-:W-:-:S03]  /*0380*/  @P4 FMUL R22, R22, 0.25 ;  /* 0x3e80000016164820 */ /* 0x000fc60000400000 */
[----:B------:R-:W-:Y:S01]  /*0390*/  LEA.HI.SX32 R39, R6, R7, 0x18 ;  /* 0x0000000706277211 */ /* 0x000fe200078fc2ff */
[----:B------:R-:W-:Y:S01]  /*03a0*/  @!P2 FMUL R22, R22, 16777216 ;  /* 0x4b8000001616a820 */ /* 0x000fe20000400000 */
[----:B------:R-:W2:Y:S01]  /*03b0*/  LDC.64 R6, c[0x0][0x228] ;  /* 0x00008a00ff067b82 */ /* 0x000ea20000000a00 */
[----:B------:R-:W-:Y:S01]  /*03c0*/  @P3 FMUL R23, R23, 0.25 ;  /* 0x3e80000017173820 */ /* 0x000fe20000400000 */
[----:B------:R-:W-:Y:S01]  /*03d0*/  @!P5 FMUL R21, R21, 16777216 ;  /* 0x4b8000001515d820 */ /* 0x000fe20000400000 */
[----:B0-----:R-:W0:Y:S02]  /*03e0*/  MUFU.RCP R16, R22 ;  /* 0x0000001600107308 */ /* 0x001e240000001000 */
[----:B------:R-:W-:Y:S01]  /*03f0*/  @!P6 FMUL R23, R23, 16777216 ;  /* 0x4b8000001717e820 */ /* 0x000fe20000400000 */
[----:B-1----:R-:W-:-:S05]  /*0400*/  FSEL R19, R38, 1, P4 ;  /* 0x3f80000026137808 */ /* 0x002fca0002000000 */
[----:B------:R-:W1:Y:S01]  /*0410*/  MUFU.RCP R18, R21 ;  /* 0x0000001500127308 */ /* 0x000e620000001000 */
[----:B---3--:R-:W-:Y:S01]  /*0420*/  FADD R10, -R14, R10 ;  /* 0x0000000a0e0a7221 */ /* 0x008fe20000000100 */
[----:B------:R-:W-:-:S06]  /*0430*/  FSEL R14, R38, 1, P3 ;  /* 0x3f800000260e7808 */ /* 0x000fcc0001800000 */
[----:B------:R-:W3:Y:S01]  /*0440*/  MUFU.RCP R17, R23 ;  /* 0x0000001700117308 */ /* 0x000ee20000001000 */
[----:B------:R-:W-:Y:S01]  /*0450*/  @!P2 FMUL R19, R19, 16777216 ;  /* 0x4b8000001313a820 */ /* 0x000fe20000400000 */
[----:B------:R-:W-:Y:S02]  /*0460*/  IMAD R39, R39, -0x280, R20 ;  /* 0xfffffd8027277824 */ /* 0x000fe400078e0214 */
[----:B------:R-:W-:Y:S01]  /*0470*/  @!P5 FMUL R5, R5, 16777216 ;  /* 0x4b8000000505d820 */ /* 0x000fe20000400000 */
[----:B------:R-:W-:Y:S01]  /*0480*/  FADD R20, -R13, R9 ;  /* 0x000000090d147221 */ /* 0x000fe20000000100 */
[----:B------:R-:W-:Y:S01]  /*0490*/  @!P6 FMUL R14, R14, 16777216 ;  /* 0x4b8000000e0ee820 */ /* 0x000fe20000400000 */
[----:B0-----:R-:W-:Y:S01]  /*04a0*/  FMUL R9, R16, R19 ;  /* 0x0000001310097220 */ /* 0x001fe20000400000 */
[----:B-1----:R-:W-:Y:S01]  /*04b0*/  FMUL R5, R18, R5 ;  /* 0x0000000512057220 */ /* 0x002fe20000400000 */
[----:B------:R-:W-:Y:S01]  /*04c0*/  FADD R13, -R15, R11 ;  /* 0x0000000b0f0d7221 */ /* 0x000fe20000000100 */
[----:B------:R-:W-:Y:S01]  /*04d0*/  CS2R R18, SRZ ;  /* 0x0000000000127805 */ /* 0x000fe2000001ff00 */
[----:B------:R-:W-:Y:S01]  /*04e0*/  FMUL R9, R9, R10 ;  /* 0x0000000a09097220 */ /* 0x000fe20000400000 */
[----:B--2---:R-:W-:-:S04]  /*04f0*/  IMAD.WIDE R10, R24, 0x4, R6 ;  /* 0x00000004180a7825 */ /* 0x004fc800078e0206 */
[----:B---3--:R-:W-:Y:S01]  /*0500*/  FMUL R14, R17, R14 ;  /* 0x0000000e110e7220 */ /* 0x008fe20000400000 */
[----:B------:R-:W-:Y:S01]  /*0510*/  CS2R R16, SRZ ;  /* 0x0000000000107805 */ /* 0x000fe2000001ff00 */
[----:B------:R-:W-:Y:S01]  /*0520*/  FMUL R5, R5, R20 ;  /* 0x0000001405057220 */ /* 0x000fe20000400000 */
[----:B------:R-:W-:Y:S02]  /*0530*/  CS2R R20, SRZ ;  /* 0x0000000000147805 */ /* 0x000fe4000001ff00 */
[----:B------:R-:W-:Y:S02]  /*0540*/  CS2R R22, SRZ ;  /* 0x0000000000167805 */ /* 0x000fe4000001ff00 */
[----:B------:R0:W2:Y:S02]  /*0550*/  @!P1 LDG.E.EL.128 R16, desc[UR6][R10.64] ;  /* 0x000000060a109981 */ /* 0x0000a4000c2e1d00 */
[----:B0-----:R-:W-:-:S05]  /*0560*/  IMAD.WIDE R10, R24, 0x4, R40 ;  /* 0x00000004180a7825 */ /* 0x001fca00078e0228 */
[----:B------:R0:W2:Y:S01]  /*0570*/  @!P1 LDG.E.EL.128 R20, desc[UR6][R10.64] ;  /* 0x000000060a149981 */ /* 0x0000a2000c2e1d00 */
[----:B------:R-:W-:-:S04]  /*0580*/  IMAD.IADD R25, R39, 0x1, R25 ;  /* 0x0000000127197824 */ /* 0x000fc800078e0219 */
[----:B0-----:R-:W-:Y:S01]  /*0590*/  IMAD.WIDE R10, R25, 0x4, R26 ;  /* 0x00000004190a7825 */ /* 0x001fe200078e021a */
[----:B------:R-:W-:Y:S02]  /*05a0*/  CS2R R24, SRZ ;  /* 0x0000000000187805 */ /* 0x000fe4000001ff00 */
[----:B------:R-:W-:Y:S02]  /*05b0*/  CS2R R26, SRZ ;  /* 0x00000000001a7805 */ /* 0x000fe4000001ff00 */
[----:B------:R-:W-:-:S04]  /*05c0*/  CS2R R32, SRZ ;  /* 0x0000000000207805 */ /* 0x000fc8000001ff00 */
[----:B------:R0:W3:Y:S02]  /*05d0*/  @P0 LDG.E.EL.128 R24, desc[UR6][R10.64] ;  /* 0x000000060a180981 */ /* 0x0000e4000c2e1d00 */
[----:B0-----:R-:W-:Y:S01]  /*05e0*/  IMAD.WIDE R10, R39, 0x4, R34 ;  /* 0x00000004270a7825 */ /* 0x001fe200078e0222 */
[----:B------:R-:W-:-:S06]  /*05f0*/  CS2R R34, SRZ ;  /* 0x0000000000227805 */ /* 0x000fcc000001ff00 */
[----:B------:R0:W4:Y:S01]  /*0600*/  @!P1 LDG.E.EL.128 R32, desc[UR6][R10.64] ;  /* 0x000000060a209981 */ /* 0x000122000c2e1d00 */
[----:B------:R-:W-:Y:S01]  /*0610*/  FMUL R13, R14, R13 ;  /* 0x0000000d0e0d7220 */ /* 0x000fe20000400000 */
[----:B------:R-:W-:Y:S01]  /*0620*/  IMAD.WIDE R14, R39, 0x4, R30 ;  /* 0x00000004270e7825 */ /* 0x000fe200078e021e */
[----:B------:R-:W-:Y:S02]  /*0630*/  CS2R R28, SRZ ;  /* 0x00000000001c7805 */ /* 0x000fe4000001ff00 */
[----:B------:R-:W-:-:S06]  /*0640*/  CS2R R30, SRZ ;  /* 0x00000000001e7805 */ /* 0x000fcc000001ff00 */
[----:B------:R1:W3:Y:S01]  /*0650*/  @!P1 LDG.E.EL.128 R28, desc[UR6][R14.64] ;  /* 0x000000060e1c9981 */ /* 0x0002e2000c2e1d00 */
[----:B------:R-:W-:Y:S01]  /*0660*/  FADD R8, -R12, R8 ;  /* 0x000000080c087221 */ /* 0x000fe20000000100 */
[----:B------:R-:W-:Y:S01]  /*0670*/  IMAD.WIDE R40, R39, 0x4, R40 ;  /* 0x0000000427287825 */ /* 0x000fe200078e0228 */
[----:B------:R-:W5:Y:S03]  /*0680*/  S2UR UR5, SR_CgaCtaId ;  /* 0x00000000000579c3 */ /* 0x000f660000008800 */
[----:B--2---:R-:W-:Y:S01]  /*0690*/  FFMA R17, R5, R17, R21 ;  /* 0x0000001105117223 */ /* 0x004fe20000000015 */
[----:B------:R-:W-:Y:S01]  /*06a0*/  FADD R5, R4, 9.9999997473787516356e-06 ;  /* 0x3727c5ac04057421 */ /* 0x000fe20000000000 */
[----:B------:R-:W-:-:S03]  /*06b0*/  FFMA R18, R9, R18, R22 ;  /* 0x0000001209127223 */ /* 0x000fc60000000016 */
[----:B------:R-:W2:Y:S02]  /*06c0*/  MUFU.SQRT R9, R5 ;  /* 0x0000000500097308 */ /* 0x000ea40000002000 */
[C---:B--2---:R-:W-:Y:S02]  /*06d0*/  FSETP.GT.AND P2, PT, R9.reuse, 8.50705917302346158658e+37, PT ;  /* 0x7e8000000900780b */ /* 0x044fe40003f44000 */
[----:B------:R-:W-:-:S11]  /*06e0*/  FSETP.GEU.AND P3, PT, R9, 1.175494350822287508e-38, PT ;  /* 0x008000000900780b */ /* 0x000fd60003f6e000 */
[----:B------:R-:W-:-:S04]  /*06f0*/  @P2 FMUL R9, R9, 0.25 ;  /* 0x3e80000009092820 */ /* 0x000fc80000400000 */
[----:B------:R-:W-:-:S06]  /*0700*/  @!P3 FMUL R9, R9, 16777216 ;  /* 0x4b8000000909b820 */ /* 0x000fcc0000400000 */
[----:B------:R-:W0:Y:S01]  /*0710*/  MUFU.RCP R9, R9 ;  /* 0x0000000900097308 */ /* 0x000e220000001000 */
[----:B------:R-:W-:-:S05]  /*0720*/  FSEL R4, R38, 1, P2 ;  /* 0x3f80000026047808 */ /* 0x000fca0001000000 */
[----:B------:R-:W-:Y:S01]  /*0730*/  @!P3 FMUL R4, R4, 16777216 ;  /* 0x4b8000000404b820 */ /* 0x000fe20000400000 */
[----:B------:R-:W-:Y:S01]  /*0740*/  FFMA R19, R13, R19, R23 ;  /* 0x000000130d137223 */ /* 0x000fe20000000017 */
[----:B------:R-:W-:Y:S01]  /*0750*/  IMAD.WIDE R12, R39, 0x4, R6 ;  /* 0x00000004270c7825 */ /* 0x000fe200078e0206 */
[----:B------:R-:W-:-:S03]  /*0760*/  CS2R R6, SRZ ;  /* 0x0000000000067805 */ /* 0x000fc6000001ff00 */
[----:B0-----:R-:W-:Y:S01]  /*0770*/  FMUL R11, R9, R4 ;  /* 0x00000004090b7220 */ /* 0x001fe20000400000 */
[----:B------:R-:W-:-:S03]  /*0780*/  CS2R R4, SRZ ;  /* 0x0000000000047805 */ /* 0x000fc6000001ff00 */
[----:B-1----:R-:W-:Y:S01]  /*0790*/  FMUL R15, R11, R8 ;  /* 0x000000080b0f7220 */ /* 0x002fe20000400000 */
[----:B------:R-:W-:Y:S02]  /*07a0*/  CS2R R8, SRZ ;  /* 0x0000000000087805 */ /* 0x000fe4000001ff00 */
[----:B------:R-:W-:Y:S01]  /*07b0*/  CS2R R10, SRZ ;  /* 0x00000000000a7805 */ /* 0x000fe2000001ff00 */
[----:B------:R0:W2:Y:S05]  /*07c0*/  @!P1 LDG.E.EL.128 R4, desc[UR6][R12.64] ;  /* 0x000000060c049981 */ /* 0x0000aa000c2e1d00 */
[----:B------:R1:W2:Y:S01]  /*07d0*/  @!P1 LDG.E.EL.128 R8, desc[UR6][R40.64] ;  /* 0x0000000628089981 */ /* 0x0002a2000c2e1d00 */
[----:B------:R-:W-:Y:S01]  /*07e0*/  IMAD.SHL.U32 R14, R0, 0x100, RZ ;  /* 0x00000100000e7824 */ /* 0x000fe200078e00ff */
[----:B------:R-:W-:-:S02]  /*07f0*/  UMOV UR4, 0x400 ;  /* 0x0000040000047882 */ /* 0x000fc40000000000 */
[----:B-----5:R-:W-:Y:S02]  /*0800*/  UPRMT UR4, UR5, 0x654, UR4 ;  /* 0x0000065405047896 */ /* 0x020fe40008000004 */
[----:B0-----:R-:W-:-:S04]  /*0810*/  LOP3.LUT R12, R14, 0x300, RZ, 0xc0, !PT ;  /* 0x000003000e0c7812 */ /* 0x001fc800078ec0ff */
[C---:B------:R-:W-:Y:S02]  /*0820*/  LOP3.LUT R13, R12.reuse, R3, RZ, 0xfc, !PT ;  /* 0x000000030c0d7212 */ /* 0x040fe400078efcff */
[----:B------:R-:W-:Y:S01]  /*0830*/  LEA.HI R14, R12, UR4, RZ, 0x1d ;  /* 0x000000040c0e7c11 */ /* 0x000fe2000f8fe8ff */
[----:B------:R-:W-:-:S04]  /*0840*/  FFMA R15, R15, R16, R20 ;  /* 0x000000100f0f7223 */ /* 0x000fc80000000014 */
[----:B------:R-:W-:Y:S01]  /*0850*/  IMAD R16, R13, 0x4, R14 ;  /* 0x000000040d107824 */ /* 0x000fe200078e020e */
[----:B------:R-:W-:-:S04]  /*0860*/  LOP3.LUT R14, R12, 0x20, RZ, 0xfc, !PT ;  /* 0x000000200c0e7812 */ /* 0x000fc800078efcff */
[----:B------:R-:W-:Y:S01]  /*0870*/  LEA.HI R14, R14, UR4, RZ, 0x1d ;  /* 0x000000040e0e7c11 */ /* 0x000fe2000f8fe8ff */
[----:B----4-:R-:W-:-:S04]  /*0880*/  FADD R32, R32, 9.9999997473787516356e-06 ;  /* 0x3727c5ac20207421 */ /* 0x010fc80000000000 */
[----:B------:R-:W-:Y:S01]  /*0890*/  IMAD R20, R13, 0x4, R14 ;  /* 0x000000040d147824 */ /* 0x000fe200078e020e */
[----:B------:R-:W-:Y:S01]  /*08a0*/  LOP3.LUT R14, R12, 0x40, RZ, 0xfc, !PT ;  /* 0x000000400c0e7812 */ /* 0x000fe200078efcff */
[----:B------:R-:W-:Y:S01]  /*08b0*/  FADD R33, R33, 9.9999997473787516356e-06 ;  /* 0x3727c5ac21217421 */ /* 0x000fe20000000000 */
[C---:B------:R-:W-:Y:S02]  /*08c0*/  FSETP.GEU.AND P1, PT, R15.reuse, RZ, PT ;  /* 0x000000ff0f00720b */ /* 0x040fe40003f2e000 */
[----:B------:R-:W-:Y:S02]  /*08d0*/  LEA.HI R22, R14, UR4, RZ, 0x1d ;  /* 0x000000040e167c11 */ /* 0x000fe4000f8fe8ff */
[----:B------:R-:W0:Y:S01]  /*08e0*/  MUFU.SQRT R14, R32 ;  /* 0x00000020000e7308 */ /* 0x000e220000002000 */
[----:B------:R-:W-:-:S07]  /*08f0*/  FSEL R3, R15, RZ, P1 ;  /* 0x000000ff0f037208 */ /* 0x000fce0000800000 */
[----:B------:R-:W4:Y:S01]  /*0900*/  MUFU.SQRT R15, R33 ;  /* 0x00000021000f7308 */ /* 0x000f220000002000 */
[C---:B------:R-:W-:Y:S01]  /*0910*/  FSETP.GEU.AND P1, PT, R17.reuse, RZ, PT ;  /* 0x000000ff1100720b */ /* 0x040fe20003f2e000 */
[----:B------:R5:W-:Y:S03]  /*0920*/  STS [R16], R3 ;  /* 0x0000000310007388 */ /* 0x000be60000000800 */
[----:B------:R-:W-:Y:S02]  /*0930*/  FSEL R17, R17, RZ, P1 ;  /* 0x000000ff11117208 */ /* 0x000fe40000800000 */
[----:B0-----:R-:W-:Y:S01]  /*0940*/  FSETP.GT.AND P3, PT, R14, 8.50705917302346158658e+37, PT ;  /* 0x7e8000000e00780b */ /* 0x001fe20003f64000 */
[----:B------:R-:W-:Y:S01]  /*0950*/  FADD R35, R35, 9.9999997473787516356e-06 ;  /* 0x3727c5ac23237421 */ /* 0x000fe20000000000 */
[----:B------:R-:W-:Y:S02]  /*0960*/  FSETP.GEU.AND P1, PT, R18, RZ, PT ;  /* 0x000000ff1200720b */ /* 0x000fe40003f2e000 */
[----:B------:R-:W-:Y:S01]  /*0970*/  FSETP.GEU.AND P5, PT, R14, 1.175494350822287508e-38, PT ;  /* 0x008000000e00780b */ /* 0x000fe20003fae000 */
[----:B-----5:R-:W-:Y:S01]  /*0980*/  FADD R16, R34, 9.9999997473787516356e-06 ;  /* 0x3727c5ac22107421 */ /* 0x020fe20000000000 */
[----:B------:R0:W-:Y:S01]  /*0990*/  STS [R20+0x80], R17 ;  /* 0x0000801114007388 */ /* 0x0001e20000000800 */
[----:B----4-:R-:W-:Y:S01]  /*09a0*/  FSETP.GT.AND P4, PT, R15, 8.50705917302346158658e+37, PT ;  /* 0x7e8000000f00780b */ /* 0x010fe20003f84000 */
[----:B---3--:R-:W-:Y:S01]  /*09b0*/  FADD R26, -R30, R26 ;  /* 0x0000001a1e1a7221 */ /* 0x008fe20000000100 */
[----:B------:R-:W-:-:S02]  /*09c0*/  FSEL R18, R18, RZ, P1 ;  /* 0x000000ff12127208 */ /* 0x000fc40000800000 */
[C---:B-1----:R-:W-:Y:S02]  /*09d0*/  LOP3.LUT R40, R12.reuse, 0x80, RZ, 0xfc, !PT ;  /* 0x000000800c287812 */ /* 0x042fe400078efcff */
[C---:B------:R-:W-:Y:S02]  /*09e0*/  LOP3.LUT R34, R12.reuse, 0xa0, RZ, 0xfc, !PT ;  /* 0x000000a00c227812 */ /* 0x040fe400078efcff */
[C---:B0-----:R-:W-:Y:S02]  /*09f0*/  LOP3.LUT R20, R12.reuse, 0x60, RZ, 0xfc, !PT ;  /* 0x000000600c147812 */ /* 0x041fe400078efcff */
[C---:B------:R-:W-:Y:S02]  /*0a00*/  LOP3.LUT R30, R12.reuse, 0xc0, RZ, 0xfc, !PT ;  /* 0x000000c00c1e7812 */ /* 0x040fe400078efcff */
[----:B------:R-:W-:Y:S01]  /*0a10*/  LOP3.LUT R32, R12, 0xe0, RZ, 0xfc, !PT ;  /* 0x000000e00c207812 */ /* 0x000fe200078efcff */
[----:B------:R-:W0:Y:S01]  /*0a20*/  MUFU.SQRT R16, R16 ;  /* 0x0000001000107308 */ /* 0x000e220000002000 */
[----:B------:R-:W-:Y:S01]  /*0a30*/  FSETP.GEU.AND P1, PT, R15, 1.175494350822287508e-38, PT ;  /* 0x008000000f00780b */ /* 0x000fe20003f2e000 */
[----:B------:R-:W-:-:S06]  /*0a40*/  @P3 FMUL R14, R14, 0.25 ;  /* 0x3e8000000e0e3820 */ /* 0x000fcc0000400000 */
[----:B------:R-:W1:Y:S01]  /*0a50*/  MUFU.SQRT R12, R35 ;  /* 0x00000023000c7308 */ /* 0x000e620000002000 */
[----:B------:R-:W-:Y:S01]  /*0a60*/  @!P5 FMUL R14, R14, 16777216 ;  /* 0x4b8000000e0ed820 */ /* 0x000fe20000400000 */
[----:B------:R-:W-:Y:S01]  /*0a70*/  @P4 FMUL R15, R15, 0.25 ;  /* 0x3e8000000f0f4820 */ /* 0x000fe20000400000 */
[----:B------:R-:W-:-:S03]  /*0a80*/  FADD R27, -R31, R27 ;  /* 0x0000001b1f1b7221 */ /* 0x000fc60000000100 */
[----:B------:R-:W-:Y:S02]  /*0a90*/  @!P1 FMUL R15, R15, 16777216 ;  /* 0x4b8000000f0f9820 */ /* 0x000fe40000400000 */
[----:B------:R3:W4:Y:S01]  /*0aa0*/  MUFU.RCP R31, R14 ;  /* 0x0000000e001f7308 */ /* 0x0007220000001000 */
[----:B0-----:R-:W-:Y:S01]  /*0ab0*/  FSETP.GT.AND P2, PT, R16, 8.50705917302346158658e+37, PT ;  /* 0x7e8000001000780b */ /* 0x001fe20003f44000 */
[----:B------:R-:W-:Y:S01]  /*0ac0*/  IMAD R21, R13, 0x4, R22 ;  /* 0x000000040d157824 */ /* 0x000fe200078e0216 */
[C---:B------:R-:W-:Y:S02]  /*0ad0*/  FSEL R22, R38.reuse, 1, P3 ;  /* 0x3f80000026167808 */ /* 0x040fe40001800000 */
[----:B---3--:R-:W-:Y:S02]  /*0ae0*/  FSEL R14, R38, 1, P4 ;  /* 0x3f800000260e7808 */ /* 0x008fe40002000000 */
[----:B-1----:R-:W-:Y:S01]  /*0af0*/  FSETP.GT.AND P4, PT, R12, 8.50705917302346158658e+37, PT ;  /* 0x7e8000000c00780b */ /* 0x002fe20003f84000 */
[----:B------:R-:W0:Y:S02]  /*0b00*/  MUFU.RCP R15, R15 ;  /* 0x0000000f000f7308 */ /* 0x000e240000001000 */
[----:B------:R-:W-:Y:S01]  /*0b10*/  @!P1 FMUL R14, R14, 16777216 ;  /* 0x4b8000000e0e9820 */ /* 0x000fe20000400000 */
[----:B------:R-:W-:-:S02]  /*0b20*/  FSETP.GEU.AND P1, PT, R12, 1.175494350822287508e-38, PT ;  /* 0x008000000c00780b */ /* 0x000fc40003f2e000 */
[----:B------:R-:W-:Y:S02]  /*0b30*/  FSETP.GEU.AND P3, PT, R16, 1.175494350822287508e-38, PT ;  /* 0x008000001000780b */ /* 0x000fe40003f6e000 */
[----:B------:R-:W-:Y:S02]  /*0b40*/  LEA.HI R20, R20, UR4, RZ, 0x1d ;  /* 0x0000000414147c11 */ /* 0x000fe4000f8fe8ff */
[----:B------:R-:W-:Y:S02]  /*0b50*/  LEA.HI R40, R40, UR4, RZ, 0x1d ;  /* 0x0000000428287c11 */ /* 0x000fe4000f8fe8ff */
[----:B------:R-:W-:Y:S02]  /*0b60*/  LEA.HI R34, R34, UR4, RZ, 0x1d ;  /* 0x0000000422227c11 */ /* 0x000fe4000f8fe8ff */
[----:B------:R-:W-:Y:S02]  /*0b70*/  LEA.HI R30, R30, UR4, RZ, 0x1d ;  /* 0x000000041e1e7c11 */ /* 0x000fe4000f8fe8ff */
[----:B------:R-:W-:Y:S01]  /*0b80*/  LEA.HI R32, R32, UR4, RZ, 0x1d ;  /* 0x0000000420207c11 */ /* 0x000fe2000f8fe8ff */
[----:B------:R1:W-:Y:S01]  /*0b90*/  STS [R21+0x100], R18 ;  /* 0x0001001215007388 */ /* 0x0003e20000000800 */
[----:B------:R-:W-:Y:S01]  /*0ba0*/  @P4 FMUL R12, R12, 0.25 ;  /* 0x3e8000000c0c4820 */ /* 0x000fe20000400000 */
[----:B------:R-:W-:-:S02]  /*0bb0*/  IMAD R20, R13, 0x4, R20 ;  /* 0x000000040d147824 */ /* 0x000fc400078e0214 */
[----:B------:R-:W-:Y:S01]  /*0bc0*/  @P2 FMUL R16, R16, 0.25 ;  /* 0x3e80000010102820 */ /* 0x000fe20000400000 */
[C---:B------:R-:W-:Y:S02]  /*0bd0*/  IMAD R23, R13.reuse, 0x4, R34 ;  /* 0x000000040d177824 */ /* 0x040fe400078e0222 */
[----:B------:R-:W-:Y:S01]  /*0be0*/  @!P5 FMUL R22, R22, 16777216 ;  /* 0x4b8000001616d820 */ /* 0x000fe20000400000 */
[C---:B------:R-:W-:Y:S02]  /*0bf0*/  IMAD R30, R13.reuse, 0x4, R30 ;  /* 0x000000040d1e7824 */ /* 0x040fe400078e021e */
[C---:B------:R-:W-:Y:S02]  /*0c00*/  IMAD R32, R13.reuse, 0x4, R32 ;  /* 0x000000040d207824 */ /* 0x040fe400078e0220 */
[----:B-1----:R-:W-:Y:S02]  /*0c10*/  IMAD R21, R13, 0x4, R40 ;  /* 0x000000040d157824 */ /* 0x002fe400078e0228 */
[----:B------:R-:W-:-:S02]  /*0c20*/  IMAD.SHL.U32 R13, R0, 0x4, RZ ;  /* 0x00000004000d7824 */ /* 0x000fc400078e00ff */
[----:B------:R-:W-:Y:S01]  /*0c30*/  @!P1 FMUL R12, R12, 16777216 ;  /* 0x4b8000000c0c9820 */ /* 0x000fe20000400000 */
[----:B------:R-:W-:Y:S01]  /*0c40*/  @!P3 FMUL R16, R16, 16777216 ;  /* 0x4b8000001010b820 */ /* 0x000fe20000400000 */
[----:B----4-:R-:W-:Y:S01]  /*0c50*/  FMUL R31, R31, R22 ;  /* 0x000000161f1f7220 */ /* 0x010fe20000400000 */
[----:B0-----:R-:W-:Y:S01]  /*0c60*/  FMUL R22, R15, R14 ;  /* 0x0000000e0f167220 */ /* 0x001fe20000400000 */
[----:B------:R-:W-:Y:S01]  /*0c70*/  LOP3.LUT R14, R13, 0x1fc, RZ, 0xc0, !PT ;  /* 0x000001fc0d0e7812 */ /* 0x000fe200078ec0ff */
[----:B------:R-:W-:Y:S01]  /*0c80*/  FADD R25, -R29, R25 ;  /* 0x000000191d197221 */ /* 0x000fe20000000100 */
[----:B------:R-:W-:Y:S02]  /*0c90*/  MUFU.RCP R12, R12 ;  /* 0x0000000c000c7308 */ /* 0x000fe40000001000 */
[----:B------:R-:W-:Y:S01]  /*0ca0*/  LOP3.LUT R15, R14, 0x200, RZ, 0xfc, !PT ;  /* 0x000002000e0f7812 */ /* 0x000fe200078efcff */
[----:B------:R-:W-:-:S05]  /*0cb0*/  FADD R24, -R28, R24 ;  /* 0x000000181c187221 */ /* 0x000fca0000000100 */
[----:B------:R0:W1:Y:S01]  /*0cc0*/  MUFU.RCP R29, R16 ;  /* 0x00000010001d7308 */ /* 0x0000620000001000 */
[C---:B------:R-:W-:Y:S02]  /*0cd0*/  FSEL R28, R38.reuse, 1, P2 ;  /* 0x3f800000261c7808 */ /* 0x040fe40001000000 */
[----:B------:R-:W-:Y:S02]  /*0ce0*/  FSEL R33, R38, 1, P4 ;  /* 0x3f80000026217808 */ /* 0x000fe40002000000 */
[----:B0-----:R-:W-:Y:S01]  /*0cf0*/  SHF.R.U32.HI R16, RZ, 0x3, R15 ;  /* 0x00000003ff107819 */ /* 0x001fe2000001160f */
[----:B------:R-:W-:Y:S02]  /*0d00*/  @!P3 FMUL R28, R28, 16777216 ;  /* 0x4b8000001c1cb820 */ /* 0x000fe40000400000 */
[----:B------:R-:W-:Y:S01]  /*0d10*/  @!P1 FMUL R33, R33, 16777216 ;  /* 0x4b80000021219820 */ /* 0x000fe20000400000 */
[----:B------:R-:W-:Y:S01]  /*0d20*/  LOP3.LUT R16, R16, 0x7c, RZ, 0xc0, !PT ;  /* 0x0000007c10107812 */ /* 0x000fe200078ec0ff */
[----:B-1----:R-:W-:Y:S01]  /*0d30*/  FMUL R29, R29, R28 ;  /* 0x0000001c1d1d7220 */ /* 0x002fe20000400000 */
[----:B------:R-:W-:-:S03]  /*0d40*/  FMUL R31, R31, R24 ;  /* 0x000000181f1f7220 */ /* 0x000fc60000400000 */
[----:B------:R-:W-:Y:S02]  /*0d50*/  VIADD R35, R16, UR4 ;  /* 0x0000000410237c36 */ /* 0x000fe40008000000 */
[----:B------:R-:W-:Y:S01]  /*0d60*/  FMUL R16, R12, R33 ;  /* 0x000000210c107220 */ /* 0x000fe20000400000 */
[----:B------:R-:W-:Y:S01]  /*0d70*/  FMUL R22, R22, R25 ;  /* 0x0000001916167220 */ /* 0x000fe20000400000 */
[----:B------:R-:W-:Y:S01]  /*0d80*/  FMUL R29, R29, R26 ;  /* 0x0000001a1d1d7220 */ /* 0x000fe20000400000 */
[----:B------:R-:W-:Y:S01]  /*0d90*/  FSETP.GEU.AND P1, PT, R19, RZ, PT ;  /* 0x000000ff1300720b */ /* 0x000fe20003f2e000 */
[----:B------:R-:W-:-:S03]  /*0da0*/  FMUL R16, R16, R27 ;  /* 0x0000001b10107220 */ /* 0x000fc60000400000 */
[----:B------:R-:W-:-:S05]  /*0db0*/  FSEL R27, R19, RZ, P1 ;  /* 0x000000ff131b7208 */ /* 0x000fca0000800000 */
[----:B------:R-:W-:Y:S01]  /*0dc0*/  STS [R20+0x180], R27 ;  /* 0x0001801b14007388 */ /* 0x000fe20000000800 */
[----:B------:R-:W-:-:S04]  /*0dd0*/  SHF.R.U32.HI R15, RZ, 0x1, R0 ;  /* 0x00000001ff0f7819 */ /* 0x000fc80000011600 */
[----:B------:R-:W-:-:S05]  /*0de0*/  LOP3.LUT R15, R15, 0x3c, RZ, 0xc0, !PT ;  /* 0x0000003c0f0f7812 */ /* 0x000fca00078ec0ff */
[----:B------:R-:W-:Y:S01]  /*0df0*/  VIADD R15, R15, UR4 ;  /* 0x000000040f0f7c36 */ /* 0x000fe20008000000 */
[----:B------:R-:W-:Y:S01]  /*0e00*/  SHF.R.U32.HI R0, RZ, 0x3, R0 ;  /* 0x00000003ff007819 */ /* 0x000fe20000011600 */
[----:B------:R-:W-:Y:S02]  /*0e10*/  ULDC.64 UR4, c[0x0][0x240] ;  /* 0x0000900000047ab9 */ /* 0x000fe40000000a00 */
[C---:B------:R-:W-:Y:S02]  /*0e20*/  IMAD R15, R14.reuse, 0x4, R15 ;  /* 0x000000040e0f7824 */ /* 0x040fe400078e020f */
[----:B------:R-:W-:Y:S01]  /*0e30*/  IMAD R14, R14, 0x4, R35 ;  /* 0x000000040e0e7824 */ /* 0x000fe200078e0223 */
[----:B------:R-:W-:Y:S02]  /*0e40*/  SGXT.U32 R0, R0, 0x4 ;  /* 0x000000040000781a */ /* 0x000fe40000000000 */
[----:B------:R-:W-:Y:S02]  /*0e50*/  LOP3.LUT R13, R36, 0x1c, R13, 0xf8, !PT ;  /* 0x0000001c240d7812 */ /* 0x000fe400078ef80d */
[----:B------:R-:W-:-:S02]  /*0e60*/  LOP3.LUT R0, R0, R37, RZ, 0xfc, !PT ;  /* 0x0000002500007212 */ /* 0x000fc400078efcff */
[----:B------:R-:W-:Y:S02]  /*0e70*/  FSETP.GTU.AND P5, PT, R18, RZ, PT ;  /* 0x000000ff1200720b */ /* 0x000fe40003fac000 */
[----:B------:R-:W-:Y:S01]  /*0e80*/  FSETP.GTU.AND P6, PT, R27, RZ, PT ;  /* 0x000000ff1b00720b */ /* 0x000fe20003fcc000 */
[----:B--2---:R-:W-:Y:S01]  /*0e90*/  FFMA R4, R31, R4, R8 ;  /* 0x000000041f047223 */ /* 0x004fe20000000008 */
[----:B------:R-:W-:Y:S01]  /*0ea0*/  FFMA R5, R22, R5, R9 ;  /* 0x0000000516057223 */ /* 0x000fe20000000009 */
[----:B------:R-:W-:Y:S01]  /*0eb0*/  FFMA R6, R29, R6, R10 ;  /* 0x000000061d067223 */ /* 0x000fe2000000000a */
[----:B------:R-:W-:Y:S02]  /*0ec0*/  FFMA R7, R16, R7, R11 ;  /* 0x0000000710077223 */ /* 0x000fe4000000000b */
[----:B------:R-:W-:Y:S02]  /*0ed0*/  FSETP.GEU.AND P1, PT, R4, RZ, PT ;  /* 0x000000ff0400720b */ /* 0x000fe40003f2e000 */
[----:B------:R-:W-:-:S02]  /*0ee0*/  FSETP.GEU.AND P2, PT, R5, RZ, PT ;  /* 0x000000ff0500720b */ /* 0x000fc40003f4e000 */
[----:B------:R-:W-:Y:S02]  /*0ef0*/  FSETP.GEU.AND P3, PT, R6, RZ, PT ;  /* 0x000000ff0600720b */ /* 0x000fe40003f6e000 */
[----:B------:R-:W-:Y:S02]  /*0f00*/  FSETP.GEU.AND P4, PT, R7, RZ, PT ;  /* 0x000000ff0700720b */ /* 0x000fe40003f8e000 */
[----:B------:R-:W-:Y:S02]  /*0f10*/  FSEL R12, R4, RZ, P1 ;  /* 0x000000ff040c7208 */ /* 0x000fe40000800000 */
[----:B------:R-:W-:Y:S02]  /*0f20*/  FSEL R16, R5, RZ, P2 ;  /* 0x000000ff05107208 */ /* 0x000fe40001000000 */
[----:B------:R-:W-:Y:S02]  /*0f30*/  FSEL R19, R6, RZ, P3 ;  /* 0x000000ff06137208 */ /* 0x000fe40001800000 */
[----:B------:R-:W-:Y:S01]  /*0f40*/  FSEL R25, R7, RZ, P4 ;  /* 0x000000ff07197208 */ /* 0x000fe20002000000 */
[----:B------:R0:W-:Y:S04]  /*0f50*/  STS [R21+0x200], R12 ;  /* 0x0002000c15007388 */ /* 0x0001e80000000800 */
[----:B------:R-:W-:Y:S04]  /*0f60*/  STS [R23+0x280], R16 ;  /* 0x0002801017007388 */ /* 0x000fe80000000800 */
[----:B------:R-:W-:Y:S01]  /*0f70*/  STS [R30+0x300], R19 ;  /* 0x000300131e007388 */ /* 0x000fe20000000800 */
[----:B0-----:R-:W0:Y:S03]  /*0f80*/  LDC.64 R20, c[0x0][0x238] ;  /* 0x00008e00ff147b82 */ /* 0x001e260000000a00 */
[----:B------:R-:W-:Y:S05]  /*0f90*/  STS [R32+0x380], R25 ;  /* 0x0003801920007388 */ /* 0x000fea0000000800 */
[----:B------:R-:W-:Y:S01]  /*0fa0*/  BAR.SYNC.DEFER_BLOCKING 0x0 ;  /* 0x0000000000007b1d */ /* 0x000fe20000010000 */
[----:B------:R-:W-:-:S05]  /*0fb0*/  ISETP.GE.AND P1, PT, R13, 0x100, PT ;  /* 0x000001000d00780c */ /* 0x000fca0003f26270 */
[----:B------:R-:W-:Y:S04]  /*0fc0*/  LDS R4, [R15] ;  /* 0x000000000f047984 */ /* 0x000fe80000000800 */
[----:B------:R-:W-:Y:S04]  /*0fd0*/  LDS R5, [R15+0x4] ;  /* 0x000004000f057984 */ /* 0x000fe80000000800 */
[----:B------:R-:W-:Y:S04]  /*0fe0*/  LDS R6, [R15+0x8] ;  /* 0x000008000f067984 */ /* 0x000fe80000000800 */
[----:B------:R-:W1:Y:S04]  /*0ff0*/  LDS R7, [R15+0xc] ;  /* 0x00000c000f077984 */ /* 0x000e680000000800 */
[----:B------:R-:W-:Y:S04]  /*1000*/  LDS R8, [R14+0x800] ;  /* 0x000800000e087984 */ /* 0x000fe80000000800 */
[----:B------:R-:W-:Y:S04]  /*1010*/  LDS R9, [R14+0x804] ;  /* 0x000804000e097984 */ /* 0x000fe80000000800 */
[----:B------:R-:W-:Y:S04]  /*1020*/  LDS R10, [R14+0x808] ;  /* 0x000808000e0a7984 */ /* 0x000fe80000000800 */
[----:B------:R2:W3:Y:S01]  /*1030*/  LDS R11, [R14+0x80c] ;  /* 0x00080c000e0b7984 */ /* 0x0004e20000000800 */
[----:B------:R-:W-:Y:S01]  /*1040*/  FSETP.GTU.AND P3, PT, R3, RZ, PT ;  /* 0x000000ff0300720b */ /* 0x000fe20003f6c000 */
[----:B------:R-:W-:Y:S01]  /*1050*/  IMAD R3, R0, 0x100, R13 ;  /* 0x0000010000037824 */ /* 0x000fe200078e020d */
[----:B------:R-:W-:-:S02]  /*1060*/  FSETP.GTU.AND P4, PT, R17, RZ, PT ;  /* 0x000000ff1100720b */ /* 0x000fc40003f8c000 */
[C---:B------:R-:W-:Y:S02]  /*1070*/  ISETP.LT.AND P2, PT, R0.reuse, 0xa00, !P1 ;  /* 0x00000a000000780c */ /* 0x040fe40004f41270 */
[----:B--2---:R-:W-:Y:S02]  /*1080*/  LOP3.LUT R14, R0, 0x10, RZ, 0xfc, !PT ;  /* 0x00000010000e7812 */ /* 0x004fe400078efcff */
[----:B------:R-:W-:Y:S02]  /*1090*/  SEL R0, RZ, 0x1, P6 ;  /* 0x00000001ff007807 */ /* 0x000fe40003000000 */
[----:B------:R-:W-:Y:S02]  /*10a0*/  SEL R17, RZ, 0x1, P5 ;  /* 0x00000001ff117807 */ /* 0x000fe40002800000 */
[----:B------:R-:W-:Y:S02]  /*10b0*/  ISETP.LT.AND P1, PT, R14, 0xa00, !P1 ;  /* 0x00000a000e00780c */ /* 0x000fe40004f21270 */
[----:B------:R-:W-:-:S02]  /*10c0*/  FSETP.GTU.AND P6, PT, R25, RZ, PT ;  /* 0x000000ff1900720b */ /* 0x000fc40003fcc000 */
[----:B------:R-:W-:Y:S01]  /*10d0*/  FSETP.GTU.AND P5, PT, R19, RZ, PT ;  /* 0x000000ff1300720b */ /* 0x000fe20003fac000 */
[----:B------:R-:W-:Y:S01]  /*10e0*/  IMAD R15, R14, 0x100, R13 ;  /* 0x000001000e0f7824 */ /* 0x000fe200078e020d */
[----:B------:R-:W-:Y:S02]  /*10f0*/  SEL R23, RZ, 0x1, P3 ;  /* 0x00000001ff177807 */ /* 0x000fe40001800000 */
[----:B------:R-:W-:Y:S01]  /*1100*/  FSETP.GTU.AND P3, PT, R12, RZ, PT ;  /* 0x000000ff0c00720b */ /* 0x000fe20003f6c000 */
[----:B0-----:R-:W-:Y:S01]  /*1110*/  IMAD.WIDE R12, R3, 0x4, R20 ;  /* 0x00000004030c7825 */ /* 0x001fe200078e0214 */
[----:B------:R-:W-:Y:S02]  /*1120*/  SEL R18, RZ, 0x1, P4 ;  /* 0x00000001ff127807 */ /* 0x000fe40002000000 */
[----:B------:R-:W-:Y:S02]  /*1130*/  FSETP.GTU.AND P4, PT, R16, RZ, PT ;  /* 0x000000ff1000720b */ /* 0x000fe40003f8c000 */
[----:B------:R-:W-:-:S02]  /*1140*/  SEL R3, RZ, 0x1, P6 ;  /* 0x00000001ff037807 */ /* 0x000fc40003000000 */
[----:B------:R-:W-:Y:S01]  /*1150*/  SEL R14, RZ, 0x1, P5 ;  /* 0x00000001ff0e7807 */ /* 0x000fe20002800000 */
[----:B------:R-:W-:Y:S01]  /*1160*/  IMAD.WIDE R20, R15, 0x4, R20 ;  /* 0x000000040f147825 */ /* 0x000fe200078e0214 */
[----:B------:R-:W-:Y:S02]  /*1170*/  SEL R15, RZ, 0x1, P4 ;  /* 0x00000001ff0f7807 */ /* 0x000fe40002000000 */
[----:B------:R-:W-:Y:S02]  /*1180*/  SEL R16, RZ, 0x1, P3 ;  /* 0x00000001ff107807 */ /* 0x000fe40001800000 */
[----:B------:R-:W-:Y:S02]  /*1190*/  PRMT R3, R14, 0x3340, R3 ;  /* 0x000033400e037816 */ /* 0x000fe40000000003 */
[----:B------:R-:W-:Y:S01]  /*11a0*/  IADD3 R14, P3, R2, UR4, RZ ;  /* 0x00000004020e7c10 */ /* 0x000fe2000ff7e0ff */
[----:B-1----:R0:W-:Y:S01]  /*11b0*/  @P2 STG.E.128 desc[UR6][R12.64], R4 ;  /* 0x000000040c002986 */ /* 0x0021e2000c101d06 */
[----:B------:R-:W-:-:S02]  /*11c0*/  PRMT R0, R17, 0x3340, R0 ;  /* 0x0000334011007816 */ /* 0x000fc40000000000 */
[----:B------:R-:W-:Y:S01]  /*11d0*/  PRMT R23, R23, 0x3340, R18 ;  /* 0x0000334017177816 */ /* 0x000fe20000000012 */
[----:B---3--:R0:W-:Y:S01]  /*11e0*/  @P1 STG.E.128 desc[UR6][R20.64], R8 ;  /* 0x0000000814001986 */ /* 0x0081e2000c101d06 */
[----:B------:R-:W-:Y:S02]  /*11f0*/  PRMT R16, R16, 0x3340, R15 ;  /* 0x0000334010107816 */ /* 0x000fe4000000000f */
[----:B------:R-:W-:Y:S02]  /*1200*/  LEA.HI.X.SX32 R15, R2, UR5, 0x1, P3 ;  /* 0x00000005020f7c11 */ /* 0x000fe400098f0eff */
[----:B------:R-:W-:Y:S02]  /*1210*/  PRMT R2, R23, 0x5410, R0 ;  /* 0x0000541017027816 */ /* 0x000fe40000000000 */
[----:B------:R-:W-:Y:S01]  /*1220*/  PRMT R3, R16, 0x5410, R3 ;  /* 0x0000541010037816 */ /* 0x000fe20000000003 */
[----:B0-----:R-:W-:Y:S06]  /*1230*/  @!P0 EXIT ;  /* 0x000000000000894d */ /* 0x001fec0003800000 */
[----:B------:R-:W-:Y:S01]  /*1240*/  STG.E.64 desc[UR6][R14.64], R2 ;  /* 0x000000020e007986 */ /* 0x000fe2000c101b06 */
[----:B------:R-:W-:Y:S05]  /*1250*/  EXIT ;  /* 0x000000000000794d */ /* 0x000fea0003800000 */
.L_x_0:
[----:B------:R-:W-:-:S00]  /*1260*/  BRA `(.L_x_0) ;  /* 0xfffffffc00fc7947 */ /* 0x000fc0000383ffff */
[----:B------:R-:W-:-:S00]  /*1270*/  NOP ;  /* 0x0000000000007918 */ /* 0x000fc00000000000 */
        /* <DEDUP_REMOVED lines=8> */
.L_x_1:


//--------------------- .nv.global.init           --------------------------
	.section	.nv.global.init,"aw",@progbits
.nv.global.init:
	.type		_$_str,@object
	.size		_$_str,(_$_str_$_2 - _$_str)
_$_str:
        /*0000*/ 	.byte	0x5f, 0x5f, 0x43, 0x55, 0x44, 0x41, 0x5f, 0x46, 0x54, 0x5a, 0x00
	.type		_$_str_$_2,@object
	.size		_$_str_$_2,(.L_1 - _$_str_$_2)
_$_str_$_2:
        /*000b*/ 	.byte	0x5f, 0x5f, 0x43, 0x55, 0x44, 0x41, 0x5f, 0x50, 0x52, 0x45, 0x43, 0x5f, 0x53, 0x51, 0x52, 0x54
        /*001b*/ 	.byte	0x00
.L_1:


//--------------------- .nv.shared.triton_poi_fused__native_batch_norm_legit_no_training_relu_threshold_backward_24 --------------------------
	.section	.nv.shared.triton_poi_fused__native_batch_norm_legit_no_training_relu_threshold_backward_24,"aw",@nobits
	.sectionflags	@""
	.align	16
	.zero		1024


//--------------------- .nv.constant0.triton_poi_fused__native_batch_norm_legit_no_training_relu_threshold_backward_24 --------------------------
	.section	.nv.constant0.triton_poi_fused__native_batch_norm_legit_no_training_relu_threshold_backward_24,"a",@progbits
	.sectionflags	@""
	.align	4
.nv.constant0.triton_poi_fused__native_batch_norm_legit_no_training_relu_threshold_backward_24:
	.zero		592
